//
// Generated by NVIDIA NVVM Compiler
//
// Compiler Build ID: CL-36424714
// Cuda compilation tools, release 13.0, V13.0.88
// Based on NVVM 20.0.0
//

.version 9.0
.target sm_100
.address_size 64

	// .globl	_Z6vecAddiPKfS0_Pf

.visible .entry _Z6vecAddiPKfS0_Pf(
	.param .u32 _Z6vecAddiPKfS0_Pf_param_0,
	.param .u64 .ptr .align 1 _Z6vecAddiPKfS0_Pf_param_1,
	.param .u64 .ptr .align 1 _Z6vecAddiPKfS0_Pf_param_2,
	.param .u64 .ptr .align 1 _Z6vecAddiPKfS0_Pf_param_3
)
{
	.reg .pred 	%p<2>;
	.reg .b32 	%r<6>;
	.reg .b32 	%f<4>;
	.reg .b64 	%rd<11>;

	ld.param.u32 	%r2, [_Z6vecAddiPKfS0_Pf_param_0];
	ld.param.u64 	%rd1, [_Z6vecAddiPKfS0_Pf_param_1];
	ld.param.u64 	%rd2, [_Z6vecAddiPKfS0_Pf_param_2];
	ld.param.u64 	%rd3, [_Z6vecAddiPKfS0_Pf_param_3];
	mov.u32 	%r3, %tid.x;
	mov.u32 	%r4, %ctaid.x;
	mov.u32 	%r5, %ntid.x;
	mad.lo.s32 	%r1, %r4, %r5, %r3;
	setp.ge.s32 	%p1, %r1, %r2;
	@%p1 bra 	$L__BB0_2;
	cvta.to.global.u64 	%rd4, %rd1;
	cvta.to.global.u64 	%rd5, %rd2;
	cvta.to.global.u64 	%rd6, %rd3;
	mul.wide.s32 	%rd7, %r1, 4;
	add.s64 	%rd8, %rd4, %rd7;
	ld.global.f32 	%f1, [%rd8];
	add.s64 	%rd9, %rd5, %rd7;
	ld.global.f32 	%f2, [%rd9];
	add.f32 	%f3, %f1, %f2;
	add.s64 	%rd10, %rd6, %rd7;
	st.global.f32 	[%rd10], %f3;
$L__BB0_2:
	ret;

}


// ===== COMPILED SASS (sm_100) =====

	.target	sm_100

	.elftype	@"ET_EXEC"


//--------------------- .note.nv.tkinfo           --------------------------
	.section	.note.nv.tkinfo,"",@"SHT_NOTE"
	.sectionflags	@"SHF_NOTE_NV_TKINFO"
	.tkinfo
        /*0018*/ 	.word	0x00000002
        /*0030*/ 	.string	""
        /*0030*/ 	.string	"ptxas"
        /*0030*/ 	.string	"Cuda compilation tools, release 13.0, V13.0.88"
        /*0030*/ 	.string	"Build cuda_13.0.r13.0/compiler.36424714_0"
        /*0030*/ 	.string	"-arch sm_100 -m 64 "



//--------------------- .note.nv.cuinfo           --------------------------
	.section	.note.nv.cuinfo,"",@"SHT_NOTE"
	.sectionflags	@"SHF_NOTE_NV_CUINFO"
        /*0018*/ 	.short	0x0002
        /*001a*/ 	.short	0x0064
        /*001c*/ 	.short	0x0082
	.zero		2


//--------------------- .nv.info                  --------------------------
	.section	.nv.info,"",@"SHT_CUDA_INFO"
	.align	4


	//----- nvinfo : EIATTR_REGCOUNT
	.align		4
        /*0000*/ 	.byte	0x04, 0x2f
        /*0002*/ 	.short	(.L_1 - .L_0)
	.align		4
.L_0:
        /*0004*/ 	.word	index@(_Z6vecAddiPKfS0_Pf)
        /*0008*/ 	.word	0x0000000c


	//----- nvinfo : EIATTR_FRAME_SIZE
	.align		4
.L_1:
        /*000c*/ 	.byte	0x04, 0x11
        /*000e*/ 	.short	(.L_3 - .L_2)
	.align		4
.L_2:
        /*0010*/ 	.word	index@(_Z6vecAddiPKfS0_Pf)
        /*0014*/ 	.word	0x00000000


	//----- nvinfo : EIATTR_MIN_STACK_SIZE
	.align		4
.L_3:
        /*0018*/ 	.byte	0x04, 0x12
        /*001a*/ 	.short	(.L_5 - .L_4)
	.align		4
.L_4:
        /*001c*/ 	.word	index@(_Z6vecAddiPKfS0_Pf)
        /*0020*/ 	.word	0x00000000
.L_5:


//--------------------- .nv.compat                --------------------------
	.section	.nv.compat,"",@"SHT_CUDA_COMPAT_INFO"
	.align	4
        /*0000*/ 	.byte	0x02, 0x09, 0x00, 0x00, 0x02, 0x02, 0x01, 0x00, 0x02, 0x05, 0x05, 0x00, 0x03, 0x07, 0x01, 0x01
        /*0010*/ 	.byte	0x02, 0x03, 0x00, 0x00, 0x02, 0x06, 0x01, 0x00, 0x04, 0x0b, 0x08, 0x00, 0x09, 0x00, 0x00, 0x00
        /*0020*/ 	.byte	0x00, 0x00, 0x00, 0x00


//--------------------- .nv.info._Z6vecAddiPKfS0_Pf --------------------------
	.section	.nv.info._Z6vecAddiPKfS0_Pf,"",@"SHT_CUDA_INFO"
	.sectionflags	@""
	.align	4


	//----- nvinfo : EIATTR_CUDA_API_VERSION
	.align		4
        /*0000*/ 	.byte	0x04, 0x37
        /*0002*/ 	.short	(.L_7 - .L_6)
.L_6:
        /*0004*/ 	.word	0x00000082


	//----- nvinfo : EIATTR_KPARAM_INFO
	.align		4
.L_7:
        /*0008*/ 	.byte	0x04, 0x17
        /*000a*/ 	.short	(.L_9 - .L_8)
.L_8:
        /*000c*/ 	.word	0x00000000
        /*0010*/ 	.short	0x0003
        /*0012*/ 	.short	0x0018
        /*0014*/ 	.byte	0x00, 0xf5, 0x21, 0x00


	//----- nvinfo : EIATTR_KPARAM_INFO
	.align		4
.L_9:
        /*0018*/ 	.byte	0x04, 0x17
        /*001a*/ 	.short	(.L_11 - .L_10)
.L_10:
        /*001c*/ 	.word	0x00000000
        /*0020*/ 	.short	0x0002
        /*0022*/ 	.short	0x0010
        /*0024*/ 	.byte	0x00, 0xf5, 0x21, 0x00


	//----- nvinfo : EIATTR_KPARAM_INFO
	.align		4
.L_11:
        /*0028*/ 	.byte	0x04, 0x17
        /*002a*/ 	.short	(.L_13 - .L_12)
.L_12:
        /*002c*/ 	.word	0x00000000
        /*0030*/ 	.short	0x0001
        /*0032*/ 	.short	0x0008
        /*0034*/ 	.byte	0x00, 0xf5, 0x21, 0x00


	//----- nvinfo : EIATTR_KPARAM_INFO
	.align		4
.L_13:
        /*0038*/ 	.byte	0x04, 0x17
        /*003a*/ 	.short	(.L_15 - .L_14)
.L_14:
        /*003c*/ 	.word	0x00000000
        /*0040*/ 	.short	0x0000
        /*0042*/ 	.short	0x0000
        /*0044*/ 	.byte	0x00, 0xf0, 0x11, 0x00


	//----- nvinfo : EIATTR_SPARSE_MMA_MASK
	.align		4
.L_15:
        /*0048*/ 	.byte	0x03, 0x50
        /*004a*/ 	.short	0x0000


	//----- nvinfo : EIATTR_MAXREG_COUNT
	.align		4
        /*004c*/ 	.byte	0x03, 0x1b
        /*004e*/ 	.short	0x00ff


	//----- nvinfo : EIATTR_MERCURY_ISA_VERSION
	.align		4
        /*0050*/ 	.byte	0x03, 0x5f
        /*0052*/ 	.short	0x0101


	//----- nvinfo : EIATTR_VRC_CTA_INIT_COUNT
	.align		4
        /*0054*/ 	.byte	0x02, 0x4a
	.zero		1
	.zero		1


	//----- nvinfo : EIATTR_EXIT_INSTR_OFFSETS
	.align		4
        /*0058*/ 	.byte	0x04, 0x1c
        /*005a*/ 	.short	(.L_17 - .L_16)


	//   ....[0]....
.L_16:
        /*005c*/ 	.word	0x00000070


	//   ....[1]....
        /*0060*/ 	.word	0x00000130


	//----- nvinfo : EIATTR_CBANK_PARAM_SIZE
	.align		4
.L_17:
        /*0064*/ 	.byte	0x03, 0x19
        /*0066*/ 	.short	0x0020


	//----- nvinfo : EIATTR_PARAM_CBANK
	.align		4
        /*0068*/ 	.byte	0x04, 0x0a
        /*006a*/ 	.short	(.L_19 - .L_18)
	.align		4
.L_18:
        /*006c*/ 	.word	index@(.nv.constant0._Z6vecAddiPKfS0_Pf)
        /*0070*/ 	.short	0x0380
        /*0072*/ 	.short	0x0020


	//----- nvinfo : EIATTR_SW_WAR
	.align		4
.L_19:
        /*0074*/ 	.byte	0x04, 0x36
        /*0076*/ 	.short	(.L_21 - .L_20)
.L_20:
        /*0078*/ 	.word	0x00000008
.L_21:


//--------------------- .nv.callgraph             --------------------------
	.section	.nv.callgraph,"",@"SHT_CUDA_CALLGRAPH"
	.align	4
	.sectionentsize	8
	.align		4
        /*0000*/ 	.word	0x00000000
	.align		4
        /*0004*/ 	.word	0xffffffff
	.align		4
        /*0008*/ 	.word	0x00000000
	.align		4
        /*000c*/ 	.word	0xfffffffe
	.align		4
        /*0010*/ 	.word	0x00000000
	.align		4
        /*0014*/ 	.word	0xfffffffd
	.align		4
        /*0018*/ 	.word	0x00000000
	.align		4
        /*001c*/ 	.word	0xfffffffc


//--------------------- .text._Z6vecAddiPKfS0_Pf  --------------------------
	.section	.text._Z6vecAddiPKfS0_Pf,"ax",@progbits
	.align	128
        .global         _Z6vecAddiPKfS0_Pf
        .type           _Z6vecAddiPKfS0_Pf,@function
        .size           _Z6vecAddiPKfS0_Pf,(.L_x_1 - _Z6vecAddiPKfS0_Pf)
        .other          _Z6vecAddiPKfS0_Pf,@"STO_CUDA_ENTRY STV_DEFAULT"
_Z6vecAddiPKfS0_Pf:
.text._Z6vecAddiPKfS0_Pf:
[----:B------:R-:W-:Y:S01]  /*0000*/  LDC R1, c[0x0][0x37c] ;  /* 0x0000df00ff017b82 */ /* 0x000fe20000000800 */
[----:B------:R-:W0:Y:S07]  /*0010*/  S2R R9, SR_TID.X ;  /* 0x0000000000097919 */ /* 0x000e2e0000002100 */
[----:B------:R-:W0:Y:S01]  /*0020*/  S2UR UR4, SR_CTAID.X ;  /* 0x00000000000479c3 */ /* 0x000e220000002500 */
[----:B------:R-:W1:Y:S07]  /*0030*/  LDCU UR5, c[0x0][0x380] ;  /* 0x00007000ff0577ac */ /* 0x000e6e0008000800 */
[----:B------:R-:W0:Y:S02]  /*0040*/  LDC R0, c[0x0][0x360] ;  /* 0x0000d800ff007b82 */ /* 0x000e240000000800 */
[----:B0-----:R-:W-:-:S05]  /*0050*/  IMAD R9, R0, UR4, R9 ;  /* 0x0000000400097c24 */ /* 0x001fca000f8e0209 */
[----:B-1----:R-:W-:-:S13]  /*0060*/  ISETP.GE.AND P0, PT, R9, UR5, PT ;  /* 0x0000000509007c0c */ /* 0x002fda000bf06270 */
[----:B------:R-:W-:Y:S05]  /*0070*/  @P0 EXIT ;  /* 0x000000000000094d */ /* 0x000fea0003800000 */
[----:B------:R-:W0:Y:S01]  /*0080*/  LDC.64 R2, c[0x0][0x388] ;  /* 0x0000e200ff027b82 */ /* 0x000e220000000a00 */
[----:B------:R-:W1:Y:S07]  /*0090*/  LDCU.64 UR4, c[0x0][0x358] ;  /* 0x00006b00ff0477ac */ /* 0x000e6e0008000a00 */
[----:B------:R-:W2:Y:S08]  /*00a0*/  LDC.64 R4, c[0x0][0x390] ;  /* 0x0000e400ff047b82 */ /* 0x000eb00000000a00 */
[----:B------:R-:W3:Y:S01]  /*00b0*/  LDC.64 R6, c[0x0][0x398] ;  /* 0x0000e600ff067b82 */ /* 0x000ee20000000a00 */
[----:B0-----:R-:W-:-:S06]  /*00c0*/  IMAD.WIDE R2, R9, 0x4, R2 ;  /* 0x0000000409027825 */ /* 0x001fcc00078e0202 */
[----:B-1----:R-:W4:Y:S01]  /*00d0*/  LDG.E R2, desc[UR4][R2.64] ;  /* 0x0000000402027981 */ /* 0x002f22000c1e1900 */
[----:B--2---:R-:W-:-:S06]  /*00e0*/  IMAD.WIDE R4, R9, 0x4, R4 ;  /* 0x0000000409047825 */ /* 0x004fcc00078e0204 */
[----:B------:R-:W4:Y:S01]  /*00f0*/  LDG.E R5, desc[UR4][R4.64] ;  /* 0x0000000404057981 */ /* 0x000f22000c1e1900 */
[----:B---3--:R-:W-:-:S04]  /*0100*/  IMAD.WIDE R6, R9, 0x4, R6 ;  /* 0x0000000409067825 */ /* 0x008fc800078e0206 */
[----:B----4-:R-:W-:-:S05]  /*0110*/  FADD R9, R2, R5 ;  /* 0x0000000502097221 */ /* 0x010fca0000000000 */
[----:B------:R-:W-:Y:S01]  /*0120*/  STG.E desc[UR4][R6.64], R9 ;  /* 0x0000000906007986 */ /* 0x000fe2000c101904 */
[----:B------:R-:W-:Y:S05]  /*0130*/  EXIT ;  /* 0x000000000000794d */ /* 0x000fea0003800000 */
.L_x_0:
[----:B------:R-:W-:-:S00]  /*0140*/  BRA `(.L_x_0) ;  /* 0xfffffffc00fc7947 */ /* 0x000fc0000383ffff */
[----:B------:R-:W-:-:S00]  /*0150*/  NOP ;  /* 0x0000000000007918 */ /* 0x000fc00000000000 */
        /* <DEDUP_REMOVED lines=10> */
.L_x_1:


//--------------------- .nv.shared.reserved.0     --------------------------
	.section	.nv.shared.reserved.0,"aw",@nobits
	.weak		__nv_reservedSMEM_offset_0_alias
	.size		__nv_reservedSMEM_offset_0_alias, 0, 64
	.other		__nv_reservedSMEM_offset_0_alias,@"STO_CUDA_RESERVED_SHARED STV_DEFAULT"
__nv_reservedSMEM_offset_0_alias:
	.zero		0
	.zero		64


//--------------------- .nv.constant0._Z6vecAddiPKfS0_Pf --------------------------
	.section	.nv.constant0._Z6vecAddiPKfS0_Pf,"a",@progbits
	.sectionflags	@""
	.align	4
.nv.constant0._Z6vecAddiPKfS0_Pf:
	.zero		928


//--------------------- SYMBOLS --------------------------

	.type		.nv.reservedSmem.offset0,@object
	.size		.nv.reservedSmem.offset0,0x4
